	.headerflags	@"EF_CUDA_TEXMODE_UNIFIED EF_CUDA_64BIT_ADDRESS EF_CUDA_ACCELERATORS EF_CUDA_SM90 EF_CUDA_VIRTUAL_SM(EF_CUDA_SM90)"
	.elftype	@"ET_EXEC"


//--------------------- .nv.info                  --------------------------
	.section	.nv.info,"",@"SHT_CUDA_INFO"
	.align	4


	//----- nvinfo : EIATTR_REGCOUNT
	.align		4
        /*0000*/ 	.byte	0x04, 0x2f
        /*0002*/ 	.short	(.L_1 - .L_0)
	.align		4
.L_0:
        /*0004*/ 	.word	index@(triton_poi_fused_cat_0)
        /*0008*/ 	.word	0x0000000f


	//----- nvinfo : EIATTR_MIN_STACK_SIZE
	.align		4
.L_1:
        /*000c*/ 	.byte	0x04, 0x12
        /*000e*/ 	.short	(.L_3 - .L_2)
	.align		4
.L_2:
        /*0010*/ 	.word	index@(triton_poi_fused_cat_0)
        /*0014*/ 	.word	0x00000000


	//----- nvinfo : EIATTR_FRAME_SIZE
	.align		4
.L_3:
        /*0018*/ 	.byte	0x04, 0x11
        /*001a*/ 	.short	(.L_5 - .L_4)
	.align		4
.L_4:
        /*001c*/ 	.word	index@(triton_poi_fused_cat_0)
        /*0020*/ 	.word	0x00000000


	//----- nvinfo : EIATTR_MIN_STACK_SIZE
	.align		4
.L_5:
        /*0024*/ 	.byte	0x04, 0x12
        /*0026*/ 	.short	(.L_7 - .L_6)
	.align		4
.L_6:
        /*0028*/ 	.word	index@(triton_poi_fused_cat_0)
        /*002c*/ 	.word	0x00000000
.L_7:


//--------------------- .nv.info.triton_poi_fused_cat_0 --------------------------
	.section	.nv.info.triton_poi_fused_cat_0,"",@"SHT_CUDA_INFO"
	.sectionflags	@""
	.align	4


	//----- nvinfo : EIATTR_CUDA_API_VERSION
	.align		4
        /*0000*/ 	.byte	0x04, 0x37
        /*0002*/ 	.short	(.L_9 - .L_8)
.L_8:
        /*0004*/ 	.word	0x0000007c


	//----- nvinfo : EIATTR_KPARAM_INFO
	.align		4
.L_9:
        /*0008*/ 	.byte	0x04, 0x17
        /*000a*/ 	.short	(.L_11 - .L_10)
.L_10:
        /*000c*/ 	.word	0x00000000
        /*0010*/ 	.short	0x0002
        /*0012*/ 	.short	0x0010
        /*0014*/ 	.byte	0x00, 0xf0, 0x11, 0x00


	//----- nvinfo : EIATTR_KPARAM_INFO
	.align		4
.L_11:
        /*0018*/ 	.byte	0x04, 0x17
        /*001a*/ 	.short	(.L_13 - .L_12)
.L_12:
        /*001c*/ 	.word	0x00000000
        /*0020*/ 	.short	0x0001
        /*0022*/ 	.short	0x0008
        /*0024*/ 	.byte	0x00, 0xf4, 0x21, 0x00


	//----- nvinfo : EIATTR_KPARAM_INFO
	.align		4
.L_13:
        /*0028*/ 	.byte	0x04, 0x17
        /*002a*/ 	.short	(.L_15 - .L_14)
.L_14:
        /*002c*/ 	.word	0x00000000
        /*0030*/ 	.short	0x0000
        /*0032*/ 	.short	0x0000
        /*0034*/ 	.byte	0x00, 0xf4, 0x21, 0x00


	//----- nvinfo : EIATTR_SPARSE_MMA_MASK
	.align		4
.L_15:
        /*0038*/ 	.byte	0x03, 0x50
        /*003a*/ 	.short	0x0000


	//----- nvinfo : EIATTR_MAXREG_COUNT
	.align		4
        /*003c*/ 	.byte	0x03, 0x1b
        /*003e*/ 	.short	0x00ff


	//----- nvinfo : EIATTR_EXIT_INSTR_OFFSETS
	.align		4
        /*0040*/ 	.byte	0x04, 0x1c
        /*0042*/ 	.short	(.L_17 - .L_16)


	//   ....[0]....
.L_16:
        /*0044*/ 	.word	0x00000390


	//   ....[1]....
        /*0048*/ 	.word	0x000003b0


	//----- nvinfo : EIATTR_REQNTID
	.align		4
.L_17:
        /*004c*/ 	.byte	0x04, 0x10
        /*004e*/ 	.short	(.L_19 - .L_18)
.L_18:
        /*0050*/ 	.word	0x00000080
        /*0054*/ 	.word	0x00000001
        /*0058*/ 	.word	0x00000001


	//----- nvinfo : EIATTR_CBANK_PARAM_SIZE
	.align		4
.L_19:
        /*005c*/ 	.byte	0x03, 0x19
        /*005e*/ 	.short	0x0014


	//----- nvinfo : EIATTR_PARAM_CBANK
	.align		4
        /*0060*/ 	.byte	0x04, 0x0a
        /*0062*/ 	.short	(.L_21 - .L_20)
	.align		4
.L_20:
        /*0064*/ 	.word	index@(.nv.constant0.triton_poi_fused_cat_0)
        /*0068*/ 	.short	0x0210
        /*006a*/ 	.short	0x0014


	//----- nvinfo : EIATTR_SW_WAR
	.align		4
.L_21:
        /*006c*/ 	.byte	0x04, 0x36
        /*006e*/ 	.short	(.L_23 - .L_22)
.L_22:
        /*0070*/ 	.word	0x00000008
.L_23:


//--------------------- .nv.callgraph             --------------------------
	.section	.nv.callgraph,"",@"SHT_CUDA_CALLGRAPH"
	.align	4
	.sectionentsize	8
	.align		4
        /*0000*/ 	.word	0x00000000
	.align		4
        /*0004*/ 	.word	0xffffffff
	.align		4
        /*0008*/ 	.word	0x00000000
	.align		4
        /*000c*/ 	.word	0xfffffffe
	.align		4
        /*0010*/ 	.word	0x00000000
	.align		4
        /*0014*/ 	.word	0xfffffffd
	.align		4
        /*0018*/ 	.word	0x00000000
	.align		4
        /*001c*/ 	.word	0xfffffffc


//--------------------- .text.triton_poi_fused_cat_0 --------------------------
	.section	.text.triton_poi_fused_cat_0,"ax",@progbits
	.align	128
        .global         triton_poi_fused_cat_0
        .type           triton_poi_fused_cat_0,@function
        .size           triton_poi_fused_cat_0,(.L_x_1 - triton_poi_fused_cat_0)
        .other          triton_poi_fused_cat_0,@"STO_CUDA_ENTRY STV_DEFAULT"
triton_poi_fused_cat_0:
.text.triton_poi_fused_cat_0:
[----:B------:R-:W0:Y:S02]  /*0000*/  LDC R1, c[0x0][0x28] ;  /* 0x00000a00ff017b82 */ /* 0x000e240000000800 */
[----:B------:R-:W1:Y:S01]  /*0010*/  S2R R0, SR_TID.X ;  /* 0x0000000000007919 */ /* 0x000e620000002100 */
[----:B------:R-:W2:Y:S01]  /*0020*/  LDC.64 R4, c[0x0][0x210] ;  /* 0x00008400ff047b82 */ /* 0x000ea20000000a00 */
[----:B------:R-:W-:Y:S01]  /*0030*/  CS2R R10, SRZ ;  /* 0x00000000000a7805 */ /* 0x000fe2000001ff00 */
[----:B------:R-:W-:Y:S01]  /*0040*/  ULDC.64 UR4, c[0x0][0x208] ;  /* 0x0000820000047ab9 */ /* 0x000fe20000000a00 */
[----:B------:R-:W3:Y:S01]  /*0050*/  S2R R3, SR_CTAID.X ;  /* 0x0000000000037919 */ /* 0x000ee20000002500 */
[----:B-1----:R-:W-:Y:S01]  /*0060*/  IMAD.SHL.U32 R0, R0, 0x2, RZ ;  /* 0x0000000200007824 */ /* 0x002fe200078e00ff */
[----:B---3--:R-:W-:-:S04]  /*0070*/  SHF.R.S32.HI R6, RZ, 0x17, R3 ;  /* 0x00000017ff067819 */ /* 0x008fc80000011403 */
[----:B------:R-:W-:Y:S02]  /*0080*/  LOP3.LUT R0, R0, 0xfe, RZ, 0xc0, !PT ;  /* 0x000000fe00007812 */ /* 0x000fe400078ec0ff */
[----:B------:R-:W-:-:S03]  /*0090*/  SGXT R6, R6, 0x1 ;  /* 0x000000010606781a */ /* 0x000fc60000000200 */
[----:B------:R-:W-:-:S04]  /*00a0*/  IMAD R0, R3, 0x100, R0 ;  /* 0x0000010003007824 */ /* 0x000fc800078e0200 */
[----:B------:R-:W-:Y:S01]  /*00b0*/  IMAD.HI R7, R0, 0x2aaaaaab, RZ ;  /* 0x2aaaaaab00077827 */ /* 0x000fe200078e02ff */
[----:B------:R-:W-:-:S04]  /*00c0*/  LEA.HI R2, R6, R0, RZ, 0x4 ;  /* 0x0000000006027211 */ /* 0x000fc800078f20ff */
[----:B------:R-:W-:Y:S02]  /*00d0*/  SHF.R.S32.HI R2, RZ, 0x4, R2 ;  /* 0x00000004ff027819 */ /* 0x000fe40000011402 */
[----:B------:R-:W-:-:S03]  /*00e0*/  SHF.R.U32.HI R8, RZ, 0x1f, R7 ;  /* 0x0000001fff087819 */ /* 0x000fc60000011607 */
[----:B------:R-:W-:Y:S01]  /*00f0*/  IMAD.HI R3, R2, 0x2aaaaaab, RZ ;  /* 0x2aaaaaab02037827 */ /* 0x000fe200078e02ff */
[----:B------:R-:W-:-:S04]  /*0100*/  LEA.HI.SX32 R7, R7, R8, 0x1c ;  /* 0x0000000807077211 */ /* 0x000fc800078fe2ff */
[----:B------:R-:W-:Y:S01]  /*0110*/  LEA.HI R3, R3, R3, RZ, 0x1 ;  /* 0x0000000303037211 */ /* 0x000fe200078f08ff */
[----:B------:R-:W-:-:S04]  /*0120*/  IMAD R8, R7, -0x60, R0 ;  /* 0xffffffa007087824 */ /* 0x000fc800078e0200 */
[----:B------:R-:W-:Y:S02]  /*0130*/  IMAD R2, R3, -0x6, R2 ;  /* 0xfffffffa03027824 */ /* 0x000fe400078e0202 */
[----:B------:R-:W-:-:S03]  /*0140*/  IMAD R7, R7, 0x40, R8 ;  /* 0x0000004007077824 */ /* 0x000fc600078e0208 */
[----:B------:R-:W-:Y:S01]  /*0150*/  ISETP.GE.AND P2, PT, R2, 0x4, PT ;  /* 0x000000040200780c */ /* 0x000fe20003f46270 */
[----:B--2---:R-:W-:-:S03]  /*0160*/  IMAD.WIDE R4, R7, 0x4, R4 ;  /* 0x0000000407047825 */ /* 0x004fc600078e0204 */
[----:B------:R-:W-:-:S13]  /*0170*/  ISETP.LT.AND P0, PT, R0, 0x180, !P2 ;  /* 0x000001800000780c */ /* 0x000fda0005701270 */
[----:B------:R1:W2:Y:S01]  /*0180*/  @P0 LDG.E.64 R10, desc[UR4][R4.64] ;  /* 0x00000004040a0981 */ /* 0x0002a2000c1e1b00 */
[----:B------:R-:W-:Y:S02]  /*0190*/  SHF.R.S32.HI R3, RZ, 0x1f, R0 ;  /* 0x0000001fff037819 */ /* 0x000fe40000011400 */
[C---:B------:R-:W-:Y:S02]  /*01a0*/  ISETP.GE.AND P4, PT, R0.reuse, 0x180, PT ;  /* 0x000001800000780c */ /* 0x040fe40003f86270 */
[----:B------:R-:W-:Y:S01]  /*01b0*/  LEA.HI R7, R3, R0, RZ, 0x2 ;  /* 0x0000000003077211 */ /* 0x000fe200078f10ff */
[----:B------:R-:W-:Y:S01]  /*01c0*/  VIADD R3, R0, 0x1 ;  /* 0x0000000100037836 */ /* 0x000fe20000000000 */
[----:B------:R-:W-:Y:S02]  /*01d0*/  ISETP.NE.AND P3, PT, R2, 0x4, PT ;  /* 0x000000040200780c */ /* 0x000fe40003f65270 */
[----:B------:R-:W-:Y:S01]  /*01e0*/  SHF.R.S32.HI R8, RZ, 0x2, R7 ;  /* 0x00000002ff087819 */ /* 0x000fe20000011407 */
[----:B-1----:R-:W1:Y:S01]  /*01f0*/  LDC.64 R4, c[0x0][0x218] ;  /* 0x00008600ff047b82 */ /* 0x002e620000000a00 */
[----:B------:R-:W-:-:S02]  /*0200*/  LEA.HI R9, R6, R3, RZ, 0x2 ;  /* 0x0000000306097211 */ /* 0x000fc400078f10ff */
[----:B------:R-:W-:Y:S02]  /*0210*/  LOP3.LUT R7, R7, 0xfffffffc, RZ, 0xc0, !PT ;  /* 0xfffffffc07077812 */ /* 0x000fe400078ec0ff */
[----:B------:R-:W-:Y:S02]  /*0220*/  LEA.HI R6, R8, R8, RZ, 0x2 ;  /* 0x0000000808067211 */ /* 0x000fe400078f10ff */
[----:B------:R-:W-:Y:S01]  /*0230*/  LOP3.LUT R12, R9, 0xfffffffc, RZ, 0xc0, !PT ;  /* 0xfffffffc090c7812 */ /* 0x000fe200078ec0ff */
[----:B------:R-:W-:Y:S01]  /*0240*/  IMAD.IADD R9, R0, 0x1, -R7 ;  /* 0x0000000100097824 */ /* 0x000fe200078e0a07 */
[----:B------:R-:W-:Y:S01]  /*0250*/  LOP3.LUT R7, R6, 0xfffffffc, RZ, 0xc0, !PT ;  /* 0xfffffffc06077812 */ /* 0x000fe200078ec0ff */
[----:B------:R-:W-:Y:S01]  /*0260*/  IMAD.MOV.U32 R6, RZ, RZ, 0x40000000 ;  /* 0x40000000ff067424 */ /* 0x000fe200078e00ff */
[----:B------:R-:W-:Y:S01]  /*0270*/  ISETP.GT.AND P1, PT, R2, 0x4, PT ;  /* 0x000000040200780c */ /* 0x000fe20003f24270 */
[----:B------:R-:W-:Y:S01]  /*0280*/  IMAD.IADD R12, R3, 0x1, -R12 ;  /* 0x00000001030c7824 */ /* 0x000fe200078e0a0c */
[----:B------:R-:W-:Y:S01]  /*0290*/  I2FP.F32.S32 R9, R9 ;  /* 0x0000000900097245 */ /* 0x000fe20000201400 */
[----:B------:R-:W-:-:S03]  /*02a0*/  IMAD.IADD R7, R8, 0x1, -R7 ;  /* 0x0000000108077824 */ /* 0x000fc600078e0a07 */
[----:B------:R-:W-:Y:S01]  /*02b0*/  I2FP.F32.S32 R12, R12 ;  /* 0x0000000c000c7245 */ /* 0x000fe20000201400 */
[----:B------:R-:W-:Y:S01]  /*02c0*/  FMUL R9, R9, 0.3333333432674407959 ;  /* 0x3eaaaaab09097820 */ /* 0x000fe20000400000 */
[----:B------:R-:W-:-:S03]  /*02d0*/  I2FP.F32.S32 R7, R7 ;  /* 0x0000000700077245 */ /* 0x000fc60000201400 */
[----:B------:R-:W-:Y:S01]  /*02e0*/  FFMA R9, R9, R6, -1 ;  /* 0xbf80000009097423 */ /* 0x000fe20000000006 */
[----:B------:R-:W-:Y:S01]  /*02f0*/  FMUL R12, R12, 0.3333333432674407959 ;  /* 0x3eaaaaab0c0c7820 */ /* 0x000fe20000400000 */
[----:B------:R-:W-:Y:S01]  /*0300*/  FMUL R7, R7, 0.3333333432674407959 ;  /* 0x3eaaaaab07077820 */ /* 0x000fe20000400000 */
[----:B-1----:R-:W-:-:S04]  /*0310*/  IMAD.WIDE R4, R0, 0x4, R4 ;  /* 0x0000000400047825 */ /* 0x002fc800078e0204 */
[-C--:B------:R-:W-:Y:S01]  /*0320*/  FFMA R12, R12, R6.reuse, -1 ;  /* 0xbf8000000c0c7423 */ /* 0x080fe20000000006 */
[----:B------:R-:W-:Y:S01]  /*0330*/  FFMA R3, R7, R6, -1 ;  /* 0xbf80000007037423 */ /* 0x000fe20000000006 */
[----:B------:R-:W-:-:S04]  /*0340*/  FSEL R2, R9, RZ, P1 ;  /* 0x000000ff09027208 */ /* 0x000fc80000800000 */
[----:B------:R-:W-:Y:S02]  /*0350*/  FSEL R2, R3, R2, !P3 ;  /* 0x0000000203027208 */ /* 0x000fe40005800000 */
[----:B------:R-:W-:Y:S02]  /*0360*/  @P3 FSEL R3, R12, RZ, P1 ;  /* 0x000000ff0c033208 */ /* 0x000fe40000800000 */
[----:B--2---:R-:W-:Y:S02]  /*0370*/  @!P2 SEL R2, R10, RZ, P0 ;  /* 0x000000ff0a02a207 */ /* 0x004fe40000000000 */
[----:B------:R-:W-:Y:S01]  /*0380*/  @!P2 SEL R3, R11, RZ, P0 ;  /* 0x000000ff0b03a207 */ /* 0x000fe20000000000 */
[----:B------:R-:W-:Y:S06]  /*0390*/  @P4 EXIT ;  /* 0x000000000000494d */ /* 0x000fec0003800000 */
[----:B------:R-:W-:Y:S01]  /*03a0*/  STG.E.64 desc[UR4][R4.64], R2 ;  /* 0x0000000204007986 */ /* 0x000fe2000c101b04 */
[----:B------:R-:W-:Y:S05]  /*03b0*/  EXIT ;  /* 0x000000000000794d */ /* 0x000fea0003800000 */
.L_x_0:
[----:B------:R-:W-:-:S00]  /*03c0*/  BRA `(.L_x_0) ;  /* 0xfffffffc00fc7947 */ /* 0x000fc0000383ffff */
[----:B------:R-:W-:-:S00]  /*03d0*/  NOP ;  /* 0x0000000000007918 */ /* 0x000fc00000000000 */
        /* <DEDUP_REMOVED lines=10> */
.L_x_1:


//--------------------- .nv.constant0.triton_poi_fused_cat_0 --------------------------
	.section	.nv.constant0.triton_poi_fused_cat_0,"a",@progbits
	.sectionflags	@""
	.align	4
.nv.constant0.triton_poi_fused_cat_0:
	.zero		548
